//
// Generated by NVIDIA NVVM Compiler
//
// Compiler Build ID: CL-36424714
// Cuda compilation tools, release 13.0, V13.0.88
// Based on NVVM 20.0.0
//

.version 9.0
.target sm_100
.address_size 64

	// .globl	_Z6conv1DPKiPii
.const .align 4 .b8 mask[28];
.extern .shared .align 16 .b8 s_array[];

.visible .entry _Z6conv1DPKiPii(
	.param .u64 .ptr .align 1 _Z6conv1DPKiPii_param_0,
	.param .u64 .ptr .align 1 _Z6conv1DPKiPii_param_1,
	.param .u32 _Z6conv1DPKiPii_param_2
)
{
	.reg .pred 	%p<8>;
	.reg .b32 	%r<57>;
	.reg .b64 	%rd<9>;

	ld.param.u64 	%rd3, [_Z6conv1DPKiPii_param_0];
	ld.param.u64 	%rd2, [_Z6conv1DPKiPii_param_1];
	cvta.to.global.u64 	%rd4, %rd3;
	mov.u32 	%r32, %ctaid.x;
	mov.u32 	%r1, %ntid.x;
	mov.u32 	%r2, %tid.x;
	mad.lo.s32 	%r3, %r32, %r1, %r2;
	mul.wide.s32 	%rd5, %r3, 4;
	add.s64 	%rd1, %rd4, %rd5;
	ld.global.u32 	%r33, [%rd1];
	shl.b32 	%r34, %r2, 2;
	mov.u32 	%r35, s_array;
	add.s32 	%r4, %r35, %r34;
	st.shared.u32 	[%r4], %r33;
	bar.sync 	0;
	setp.lt.u32 	%p1, %r2, %r1;
	@%p1 bra 	$L__BB0_2;
	ld.global.u32 	%r50, [%rd1];
	bra.uni 	$L__BB0_3;
$L__BB0_2:
	ld.shared.u32 	%r50, [%r4];
$L__BB0_3:
	ld.const.u32 	%r36, [mask];
	mul.lo.s32 	%r8, %r36, %r50;
	add.s32 	%r37, %r2, 1;
	setp.lt.u32 	%p2, %r37, %r1;
	@%p2 bra 	$L__BB0_5;
	ld.global.u32 	%r51, [%rd1+4];
	bra.uni 	$L__BB0_6;
$L__BB0_5:
	ld.shared.u32 	%r51, [%r4+4];
$L__BB0_6:
	ld.const.u32 	%r38, [mask+4];
	mad.lo.s32 	%r12, %r38, %r51, %r8;
	add.s32 	%r39, %r2, 2;
	setp.lt.u32 	%p3, %r39, %r1;
	@%p3 bra 	$L__BB0_8;
	ld.global.u32 	%r52, [%rd1+8];
	bra.uni 	$L__BB0_9;
$L__BB0_8:
	ld.shared.u32 	%r52, [%r4+8];
$L__BB0_9:
	ld.const.u32 	%r40, [mask+8];
	mad.lo.s32 	%r16, %r40, %r52, %r12;
	add.s32 	%r41, %r2, 3;
	setp.lt.u32 	%p4, %r41, %r1;
	@%p4 bra 	$L__BB0_11;
	ld.global.u32 	%r53, [%rd1+12];
	bra.uni 	$L__BB0_12;
$L__BB0_11:
	ld.shared.u32 	%r53, [%r4+12];
$L__BB0_12:
	ld.const.u32 	%r42, [mask+12];
	mad.lo.s32 	%r20, %r42, %r53, %r16;
	add.s32 	%r43, %r2, 4;
	setp.lt.u32 	%p5, %r43, %r1;
	@%p5 bra 	$L__BB0_14;
	ld.global.u32 	%r54, [%rd1+16];
	bra.uni 	$L__BB0_15;
$L__BB0_14:
	ld.shared.u32 	%r54, [%r4+16];
$L__BB0_15:
	ld.const.u32 	%r44, [mask+16];
	mad.lo.s32 	%r24, %r44, %r54, %r20;
	add.s32 	%r45, %r2, 5;
	setp.lt.u32 	%p6, %r45, %r1;
	@%p6 bra 	$L__BB0_17;
	ld.global.u32 	%r55, [%rd1+20];
	bra.uni 	$L__BB0_18;
$L__BB0_17:
	ld.shared.u32 	%r55, [%r4+20];
$L__BB0_18:
	ld.const.u32 	%r46, [mask+20];
	mad.lo.s32 	%r28, %r46, %r55, %r24;
	add.s32 	%r47, %r2, 6;
	setp.lt.u32 	%p7, %r47, %r1;
	@%p7 bra 	$L__BB0_20;
	ld.global.u32 	%r56, [%rd1+24];
	bra.uni 	$L__BB0_21;
$L__BB0_20:
	ld.shared.u32 	%r56, [%r4+24];
$L__BB0_21:
	ld.const.u32 	%r48, [mask+24];
	mad.lo.s32 	%r49, %r48, %r56, %r28;
	cvta.to.global.u64 	%rd6, %rd2;
	add.s64 	%rd8, %rd6, %rd5;
	st.global.u32 	[%rd8], %r49;
	ret;

}


// ===== COMPILED SASS (sm_100) =====

	.target	sm_100

	.elftype	@"ET_EXEC"


//--------------------- .note.nv.tkinfo           --------------------------
	.section	.note.nv.tkinfo,"",@"SHT_NOTE"
	.sectionflags	@"SHF_NOTE_NV_TKINFO"
	.tkinfo
        /*0018*/ 	.word	0x00000002
        /*0030*/ 	.string	""
        /*0030*/ 	.string	"ptxas"
        /*0030*/ 	.string	"Cuda compilation tools, release 13.0, V13.0.88"
        /*0030*/ 	.string	"Build cuda_13.0.r13.0/compiler.36424714_0"
        /*0030*/ 	.string	"-arch sm_100 -m 64 "



//--------------------- .note.nv.cuinfo           --------------------------
	.section	.note.nv.cuinfo,"",@"SHT_NOTE"
	.sectionflags	@"SHF_NOTE_NV_CUINFO"
        /*0018*/ 	.short	0x0002
        /*001a*/ 	.short	0x0064
        /*001c*/ 	.short	0x0082
	.zero		2


//--------------------- .nv.info                  --------------------------
	.section	.nv.info,"",@"SHT_CUDA_INFO"
	.align	4


	//----- nvinfo : EIATTR_REGCOUNT
	.align		4
        /*0000*/ 	.byte	0x04, 0x2f
        /*0002*/ 	.short	(.L_2 - .L_1)
	.align		4
.L_1:
        /*0004*/ 	.word	index@(_Z6conv1DPKiPii)
        /*0008*/ 	.word	0x0000000e


	//----- nvinfo : EIATTR_FRAME_SIZE
	.align		4
.L_2:
        /*000c*/ 	.byte	0x04, 0x11
        /*000e*/ 	.short	(.L_4 - .L_3)
	.align		4
.L_3:
        /*0010*/ 	.word	index@(_Z6conv1DPKiPii)
        /*0014*/ 	.word	0x00000000


	//----- nvinfo : EIATTR_MIN_STACK_SIZE
	.align		4
.L_4:
        /*0018*/ 	.byte	0x04, 0x12
        /*001a*/ 	.short	(.L_6 - .L_5)
	.align		4
.L_5:
        /*001c*/ 	.word	index@(_Z6conv1DPKiPii)
        /*0020*/ 	.word	0x00000000
.L_6:


//--------------------- .nv.compat                --------------------------
	.section	.nv.compat,"",@"SHT_CUDA_COMPAT_INFO"
	.align	4
        /*0000*/ 	.byte	0x02, 0x09, 0x00, 0x00, 0x02, 0x02, 0x01, 0x00, 0x02, 0x05, 0x05, 0x00, 0x03, 0x07, 0x01, 0x01
        /*0010*/ 	.byte	0x02, 0x03, 0x00, 0x00, 0x02, 0x06, 0x01, 0x00, 0x04, 0x0b, 0x08, 0x00, 0x09, 0x00, 0x00, 0x00
        /*0020*/ 	.byte	0x00, 0x00, 0x00, 0x00


//--------------------- .nv.info._Z6conv1DPKiPii  --------------------------
	.section	.nv.info._Z6conv1DPKiPii,"",@"SHT_CUDA_INFO"
	.sectionflags	@""
	.align	4


	//----- nvinfo : EIATTR_CUDA_API_VERSION
	.align		4
        /*0000*/ 	.byte	0x04, 0x37
        /*0002*/ 	.short	(.L_8 - .L_7)
.L_7:
        /*0004*/ 	.word	0x00000082


	//----- nvinfo : EIATTR_KPARAM_INFO
	.align		4
.L_8:
        /*0008*/ 	.byte	0x04, 0x17
        /*000a*/ 	.short	(.L_10 - .L_9)
.L_9:
        /*000c*/ 	.word	0x00000000
        /*0010*/ 	.short	0x0002
        /*0012*/ 	.short	0x0010
        /*0014*/ 	.byte	0x00, 0xf0, 0x11, 0x00


	//----- nvinfo : EIATTR_KPARAM_INFO
	.align		4
.L_10:
        /*0018*/ 	.byte	0x04, 0x17
        /*001a*/ 	.short	(.L_12 - .L_11)
.L_11:
        /*001c*/ 	.word	0x00000000
        /*0020*/ 	.short	0x0001
        /*0022*/ 	.short	0x0008
        /*0024*/ 	.byte	0x00, 0xf5, 0x21, 0x00


	//----- nvinfo : EIATTR_KPARAM_INFO
	.align		4
.L_12:
        /*0028*/ 	.byte	0x04, 0x17
        /*002a*/ 	.short	(.L_14 - .L_13)
.L_13:
        /*002c*/ 	.word	0x00000000
        /*0030*/ 	.short	0x0000
        /*0032*/ 	.short	0x0000
        /*0034*/ 	.byte	0x00, 0xf5, 0x21, 0x00


	//----- nvinfo : EIATTR_SPARSE_MMA_MASK
	.align		4
.L_14:
        /*0038*/ 	.byte	0x03, 0x50
        /*003a*/ 	.short	0x0000


	//----- nvinfo : EIATTR_MAXREG_COUNT
	.align		4
        /*003c*/ 	.byte	0x03, 0x1b
        /*003e*/ 	.short	0x00ff


	//----- nvinfo : EIATTR_NUM_BARRIERS
	.align		4
        /*0040*/ 	.byte	0x02, 0x4c
        /*0042*/ 	.byte	0x01
	.zero		1


	//----- nvinfo : EIATTR_MERCURY_ISA_VERSION
	.align		4
        /*0044*/ 	.byte	0x03, 0x5f
        /*0046*/ 	.short	0x0101


	//----- nvinfo : EIATTR_VRC_CTA_INIT_COUNT
	.align		4
        /*0048*/ 	.byte	0x02, 0x4a
	.zero		1
	.zero		1


	//----- nvinfo : EIATTR_EXIT_INSTR_OFFSETS
	.align		4
        /*004c*/ 	.byte	0x04, 0x1c
        /*004e*/ 	.short	(.L_16 - .L_15)


	//   ....[0]....
.L_15:
        /*0050*/ 	.word	0x000003b0


	//----- nvinfo : EIATTR_CBANK_PARAM_SIZE
	.align		4
.L_16:
        /*0054*/ 	.byte	0x03, 0x19
        /*0056*/ 	.short	0x0014


	//----- nvinfo : EIATTR_PARAM_CBANK
	.align		4
        /*0058*/ 	.byte	0x04, 0x0a
        /*005a*/ 	.short	(.L_18 - .L_17)
	.align		4
.L_17:
        /*005c*/ 	.word	index@(.nv.constant0._Z6conv1DPKiPii)
        /*0060*/ 	.short	0x0380
        /*0062*/ 	.short	0x0014


	//----- nvinfo : EIATTR_SW_WAR
	.align		4
.L_18:
        /*0064*/ 	.byte	0x04, 0x36
        /*0066*/ 	.short	(.L_20 - .L_19)
.L_19:
        /*0068*/ 	.word	0x00000008
.L_20:


//--------------------- .nv.callgraph             --------------------------
	.section	.nv.callgraph,"",@"SHT_CUDA_CALLGRAPH"
	.align	4
	.sectionentsize	8
	.align		4
        /*0000*/ 	.word	0x00000000
	.align		4
        /*0004*/ 	.word	0xffffffff
	.align		4
        /*0008*/ 	.word	0x00000000
	.align		4
        /*000c*/ 	.word	0xfffffffe
	.align		4
        /*0010*/ 	.word	0x00000000
	.align		4
        /*0014*/ 	.word	0xfffffffd
	.align		4
        /*0018*/ 	.word	0x00000000
	.align		4
        /*001c*/ 	.word	0xfffffffc


//--------------------- .nv.constant3             --------------------------
	.section	.nv.constant3,"a",@progbits
	.align	4
.nv.constant3:
	.type		mask,@object
	.size		mask,(.L_0 - mask)
mask:
	.zero		28
.L_0:


//--------------------- .text._Z6conv1DPKiPii     --------------------------
	.section	.text._Z6conv1DPKiPii,"ax",@progbits
	.align	128
        .global         _Z6conv1DPKiPii
        .type           _Z6conv1DPKiPii,@function
        .size           _Z6conv1DPKiPii,(.L_x_1 - _Z6conv1DPKiPii)
        .other          _Z6conv1DPKiPii,@"STO_CUDA_ENTRY STV_DEFAULT"
_Z6conv1DPKiPii:
.text._Z6conv1DPKiPii:
[----:B------:R-:W-:Y:S01]  /*0000*/  LDC R1, c[0x0][0x37c] ;  /* 0x0000df00ff017b82 */ /* 0x000fe20000000800 */
[----:B------:R-:W0:Y:S07]  /*0010*/  S2R R9, SR_TID.X ;  /* 0x0000000000097919 */ /* 0x000e2e0000002100 */
[----:B------:R-:W0:Y:S01]  /*0020*/  S2UR UR4, SR_CTAID.X ;  /* 0x00000000000479c3 */ /* 0x000e220000002500 */
[----:B------:R-:W1:Y:S01]  /*0030*/  LDCU.64 UR6, c[0x0][0x358] ;  /* 0x00006b00ff0677ac */ /* 0x000e620008000a00 */
[----:B------:R-:W2:Y:S06]  /*0040*/  LDCU UR8, c[0x3][0x8] ;  /* 0x00c00100ff0877ac */ /* 0x000eac0008000800 */
[----:B------:R-:W0:Y:S01]  /*0050*/  LDC R10, c[0x0][0x360] ;  /* 0x0000d800ff0a7b82 */ /* 0x000e220000000800 */
[----:B------:R-:W3:Y:S01]  /*0060*/  LDCU UR9, c[0x3][0xc] ;  /* 0x00c00180ff0977ac */ /* 0x000ee20008000800 */
[----:B------:R-:W4:Y:S06]  /*0070*/  LDCU UR10, c[0x3][0x10] ;  /* 0x00c00200ff0a77ac */ /* 0x000f2c0008000800 */
[----:B------:R-:W5:Y:S01]  /*0080*/  LDC.64 R2, c[0x0][0x380] ;  /* 0x0000e000ff027b82 */ /* 0x000f620000000a00 */
[----:B0-----:R-:W-:-:S04]  /*0090*/  IMAD R0, R10, UR4, R9 ;  /* 0x000000040a007c24 */ /* 0x001fc8000f8e0209 */
[----:B-----5:R-:W-:-:S05]  /*00a0*/  IMAD.WIDE R2, R0, 0x4, R2 ;  /* 0x0000000400027825 */ /* 0x020fca00078e0202 */
[----:B-1----:R-:W5:Y:S01]  /*00b0*/  LDG.E R4, desc[UR6][R2.64] ;  /* 0x0000000602047981 */ /* 0x002f62000c1e1900 */
[----:B------:R-:W0:Y:S01]  /*00c0*/  S2UR UR5, SR_CgaCtaId ;  /* 0x00000000000579c3 */ /* 0x000e220000008800 */
[----:B------:R-:W-:Y:S01]  /*00d0*/  UMOV UR4, 0x400 ;  /* 0x0000040000047882 */ /* 0x000fe20000000000 */
[C---:B------:R-:W-:Y:S02]  /*00e0*/  IADD3 R5, PT, PT, R9.reuse, 0x1, RZ ;  /* 0x0000000109057810 */ /* 0x040fe40007ffe0ff */
[-C--:B------:R-:W-:Y:S02]  /*00f0*/  ISETP.GE.U32.AND P0, PT, R9, R10.reuse, PT ;  /* 0x0000000a0900720c */ /* 0x080fe40003f06070 */
[----:B------:R-:W-:Y:S02]  /*0100*/  ISETP.GE.U32.AND P1, PT, R5, R10, PT ;  /* 0x0000000a0500720c */ /* 0x000fe40003f26070 */
[C---:B------:R-:W-:Y:S02]  /*0110*/  IADD3 R6, PT, PT, R9.reuse, 0x2, RZ ;  /* 0x0000000209067810 */ /* 0x040fe40007ffe0ff */
[----:B------:R-:W-:-:S02]  /*0120*/  IADD3 R7, PT, PT, R9, 0x3, RZ ;  /* 0x0000000309077810 */ /* 0x000fc40007ffe0ff */
[-C--:B------:R-:W-:Y:S02]  /*0130*/  ISETP.GE.U32.AND P2, PT, R6, R10.reuse, PT ;  /* 0x0000000a0600720c */ /* 0x080fe40003f46070 */
[----:B------:R-:W-:Y:S01]  /*0140*/  ISETP.GE.U32.AND P3, PT, R7, R10, PT ;  /* 0x0000000a0700720c */ /* 0x000fe20003f66070 */
[C---:B------:R-:W-:Y:S01]  /*0150*/  VIADD R7, R9.reuse, 0x4 ;  /* 0x0000000409077836 */ /* 0x040fe20000000000 */
[----:B0-----:R-:W-:Y:S01]  /*0160*/  ULEA UR4, UR5, UR4, 0x18 ;  /* 0x0000000405047291 */ /* 0x001fe2000f8ec0ff */
[C---:B------:R-:W-:Y:S01]  /*0170*/  IADD3 R8, PT, PT, R9.reuse, 0x5, RZ ;  /* 0x0000000509087810 */ /* 0x040fe20007ffe0ff */
[----:B------:R-:W0:Y:S04]  /*0180*/  LDCU UR5, c[0x3][0x4] ;  /* 0x00c00080ff0577ac */ /* 0x000e280008000800 */
[----:B------:R-:W-:-:S02]  /*0190*/  LEA R5, R9, UR4, 0x2 ;  /* 0x0000000409057c11 */ /* 0x000fc4000f8e10ff */
[-C--:B------:R-:W-:Y:S01]  /*01a0*/  ISETP.GE.U32.AND P4, PT, R7, R10.reuse, PT ;  /* 0x0000000a0700720c */ /* 0x080fe20003f86070 */
[----:B------:R-:W-:Y:S01]  /*01b0*/  VIADD R9, R9, 0x6 ;  /* 0x0000000609097836 */ /* 0x000fe20000000000 */
[-C--:B------:R-:W-:Y:S01]  /*01c0*/  ISETP.GE.U32.AND P5, PT, R8, R10.reuse, PT ;  /* 0x0000000a0800720c */ /* 0x080fe20003fa6070 */
[----:B------:R-:W1:Y:S03]  /*01d0*/  LDCU UR4, c[0x3][URZ] ;  /* 0x00c00000ff0477ac */ /* 0x000e660008000800 */
[----:B------:R-:W-:Y:S01]  /*01e0*/  ISETP.GE.U32.AND P6, PT, R9, R10, PT ;  /* 0x0000000a0900720c */ /* 0x000fe20003fc6070 */
[----:B-----5:R5:W-:Y:S01]  /*01f0*/  STS [R5], R4 ;  /* 0x0000000405007388 */ /* 0x020be20000000800 */
[----:B------:R-:W-:Y:S06]  /*0200*/  BAR.SYNC.DEFER_BLOCKING 0x0 ;  /* 0x0000000000007b1d */ /* 0x000fec0000010000 */
[----:B------:R-:W1:Y:S04]  /*0210*/  @P0 LDG.E R6, desc[UR6][R2.64] ;  /* 0x0000000602060981 */ /* 0x000e68000c1e1900 */
[----:B------:R-:W0:Y:S04]  /*0220*/  @P1 LDG.E R7, desc[UR6][R2.64+0x4] ;  /* 0x0000040602071981 */ /* 0x000e28000c1e1900 */
[----:B------:R-:W2:Y:S04]  /*0230*/  @P2 LDG.E R8, desc[UR6][R2.64+0x8] ;  /* 0x0000080602082981 */ /* 0x000ea8000c1e1900 */
[----:B-----5:R-:W3:Y:S04]  /*0240*/  @P3 LDG.E R4, desc[UR6][R2.64+0xc] ;  /* 0x00000c0602043981 */ /* 0x020ee8000c1e1900 */
[----:B------:R-:W4:Y:S04]  /*0250*/  @P4 LDG.E R9, desc[UR6][R2.64+0x10] ;  /* 0x0000100602094981 */ /* 0x000f28000c1e1900 */
[----:B------:R-:W5:Y:S04]  /*0260*/  @P5 LDG.E R10, desc[UR6][R2.64+0x14] ;  /* 0x00001406020a5981 */ /* 0x000f68000c1e1900 */
[----:B------:R1:W5:Y:S02]  /*0270*/  @P6 LDG.E R11, desc[UR6][R2.64+0x18] ;  /* 0x00001806020b6981 */ /* 0x000364000c1e1900 */
[----:B-1----:R-:W1:Y:S02]  /*0280*/  LDC.64 R2, c[0x0][0x388] ;  /* 0x0000e200ff027b82 */ /* 0x002e640000000a00 */
[----:B-1----:R-:W-:Y:S01]  /*0290*/  IMAD.WIDE R2, R0, 0x4, R2 ;  /* 0x0000000400027825 */ /* 0x002fe200078e0202 */
[----:B------:R-:W1:Y:S04]  /*02a0*/  @!P0 LDS R6, [R5] ;  /* 0x0000000005068984 */ /* 0x000e680000000800 */
[----:B------:R-:W0:Y:S04]  /*02b0*/  @!P1 LDS R7, [R5+0x4] ;  /* 0x0000040005079984 */ /* 0x000e280000000800 */
[----:B------:R-:W2:Y:S04]  /*02c0*/  @!P2 LDS R8, [R5+0x8] ;  /* 0x000008000508a984 */ /* 0x000ea80000000800 */
[----:B------:R-:W3:Y:S04]  /*02d0*/  @!P3 LDS R4, [R5+0xc] ;  /* 0x00000c000504b984 */ /* 0x000ee80000000800 */
[----:B------:R-:W4:Y:S04]  /*02e0*/  @!P4 LDS R9, [R5+0x10] ;  /* 0x000010000509c984 */ /* 0x000f280000000800 */
[----:B------:R-:W5:Y:S04]  /*02f0*/  @!P5 LDS R10, [R5+0x14] ;  /* 0x00001400050ad984 */ /* 0x000f680000000800 */
[----:B------:R-:W5:Y:S01]  /*0300*/  @!P6 LDS R11, [R5+0x18] ;  /* 0x00001800050be984 */ /* 0x000f620000000800 */
[----:B-1----:R-:W-:Y:S01]  /*0310*/  IMAD R6, R6, UR4, RZ ;  /* 0x0000000406067c24 */ /* 0x002fe2000f8e02ff */
[----:B------:R-:W5:Y:S03]  /*0320*/  LDCU UR4, c[0x3][0x14] ;  /* 0x00c00280ff0477ac */ /* 0x000f660008000800 */
[----:B0-----:R-:W-:Y:S01]  /*0330*/  IMAD R7, R7, UR5, R6 ;  /* 0x0000000507077c24 */ /* 0x001fe2000f8e0206 */
[----:B------:R-:W0:Y:S03]  /*0340*/  LDCU UR5, c[0x3][0x18] ;  /* 0x00c00300ff0577ac */ /* 0x000e260008000800 */
[----:B--2---:R-:W-:-:S04]  /*0350*/  IMAD R7, R8, UR8, R7 ;  /* 0x0000000808077c24 */ /* 0x004fc8000f8e0207 */
[----:B---3--:R-:W-:-:S04]  /*0360*/  IMAD R4, R4, UR9, R7 ;  /* 0x0000000904047c24 */ /* 0x008fc8000f8e0207 */
[----:B----4-:R-:W-:-:S04]  /*0370*/  IMAD R9, R9, UR10, R4 ;  /* 0x0000000a09097c24 */ /* 0x010fc8000f8e0204 */
[----:B-----5:R-:W-:-:S04]  /*0380*/  IMAD R10, R10, UR4, R9 ;  /* 0x000000040a0a7c24 */ /* 0x020fc8000f8e0209 */
[----:B0-----:R-:W-:-:S05]  /*0390*/  IMAD R11, R11, UR5, R10 ;  /* 0x000000050b0b7c24 */ /* 0x001fca000f8e020a */
[----:B------:R-:W-:Y:S01]  /*03a0*/  STG.E desc[UR6][R2.64], R11 ;  /* 0x0000000b02007986 */ /* 0x000fe2000c101906 */
[----:B------:R-:W-:Y:S05]  /*03b0*/  EXIT ;  /* 0x000000000000794d */ /* 0x000fea0003800000 */
.L_x_0:
[----:B------:R-:W-:-:S00]  /*03c0*/  BRA `(.L_x_0) ;  /* 0xfffffffc00fc7947 */ /* 0x000fc0000383ffff */
[----:B------:R-:W-:-:S00]  /*03d0*/  NOP ;  /* 0x0000000000007918 */ /* 0x000fc00000000000 */
        /* <DEDUP_REMOVED lines=10> */
.L_x_1:


//--------------------- .nv.shared._Z6conv1DPKiPii --------------------------
	.section	.nv.shared._Z6conv1DPKiPii,"aw",@nobits
	.sectionflags	@""
	.align	16
	.zero		1024


//--------------------- .nv.shared.reserved.0     --------------------------
	.section	.nv.shared.reserved.0,"aw",@nobits
	.weak		__nv_reservedSMEM_offset_0_alias
	.size		__nv_reservedSMEM_offset_0_alias, 0, 64
	.other		__nv_reservedSMEM_offset_0_alias,@"STO_CUDA_RESERVED_SHARED STV_DEFAULT"
__nv_reservedSMEM_offset_0_alias:
	.zero		0
	.zero		64


//--------------------- .nv.constant0._Z6conv1DPKiPii --------------------------
	.section	.nv.constant0._Z6conv1DPKiPii,"a",@progbits
	.sectionflags	@""
	.align	4
.nv.constant0._Z6conv1DPKiPii:
	.zero		916


//--------------------- SYMBOLS --------------------------

	.type		.nv.reservedSmem.offset0,@object
	.size		.nv.reservedSmem.offset0,0x4
	.type		.nv.reservedSmem.cap,@object
	.size		.nv.reservedSmem.cap,0x4
